//
// Generated by NVIDIA NVVM Compiler
//
// Compiler Build ID: CL-36424714
// Cuda compilation tools, release 13.0, V13.0.88
// Based on NVVM 20.0.0
//

.version 9.0
.target sm_100
.address_size 64

	// .globl	maxpool_backward_optimized
// _ZZ26maxpool_backward_optimizedE11shared_grad has been demoted
// _ZZ26maxpool_backward_optimizedE10shared_idx has been demoted

.visible .entry maxpool_backward_optimized(
	.param .u64 .ptr .align 1 maxpool_backward_optimized_param_0,
	.param .u64 .ptr .align 1 maxpool_backward_optimized_param_1,
	.param .u64 .ptr .align 1 maxpool_backward_optimized_param_2,
	.param .u32 maxpool_backward_optimized_param_3,
	.param .u32 maxpool_backward_optimized_param_4,
	.param .u32 maxpool_backward_optimized_param_5,
	.param .u32 maxpool_backward_optimized_param_6,
	.param .u32 maxpool_backward_optimized_param_7
)
{
	.reg .pred 	%p<11>;
	.reg .b32 	%r<34>;
	.reg .b32 	%f<4>;
	.reg .b64 	%rd<12>;
	// demoted variable
	.shared .align 4 .b8 _ZZ26maxpool_backward_optimizedE11shared_grad[4224];
	// demoted variable
	.shared .align 4 .b8 _ZZ26maxpool_backward_optimizedE10shared_idx[4224];
	ld.param.u64 	%rd1, [maxpool_backward_optimized_param_0];
	ld.param.u64 	%rd2, [maxpool_backward_optimized_param_1];
	ld.param.u64 	%rd3, [maxpool_backward_optimized_param_2];
	ld.param.u32 	%r8, [maxpool_backward_optimized_param_3];
	ld.param.u32 	%r9, [maxpool_backward_optimized_param_4];
	ld.param.u32 	%r12, [maxpool_backward_optimized_param_5];
	ld.param.u32 	%r11, [maxpool_backward_optimized_param_6];
	ld.param.u32 	%r13, [maxpool_backward_optimized_param_7];
	mov.u32 	%r14, %tid.x;
	mov.u32 	%r15, %tid.y;
	mov.u32 	%r16, %ctaid.x;
	shl.b32 	%r17, %r16, 5;
	add.s32 	%r1, %r17, %r14;
	mov.u32 	%r18, %ctaid.y;
	shl.b32 	%r19, %r18, 5;
	add.s32 	%r20, %r19, %r15;
	mov.u32 	%r3, %ctaid.z;
	mul.lo.s32 	%r21, %r15, 132;
	mov.u32 	%r22, _ZZ26maxpool_backward_optimizedE11shared_grad;
	add.s32 	%r23, %r22, %r21;
	shl.b32 	%r24, %r14, 2;
	add.s32 	%r4, %r23, %r24;
	mov.b32 	%r25, 0;
	st.shared.u32 	[%r4], %r25;
	mov.u32 	%r26, _ZZ26maxpool_backward_optimizedE10shared_idx;
	add.s32 	%r27, %r26, %r21;
	add.s32 	%r5, %r27, %r24;
	mov.b32 	%r28, -1;
	st.shared.u32 	[%r5], %r28;
	bar.sync 	0;
	setp.lt.s32 	%p2, %r1, %r11;
	setp.lt.s32 	%p3, %r20, %r12;
	and.pred  	%p4, %p2, %p3;
	setp.lt.s32 	%p5, %r3, %r13;
	and.pred  	%p1, %p4, %p5;
	not.pred 	%p6, %p1;
	@%p6 bra 	$L__BB0_2;
	cvta.to.global.u64 	%rd4, %rd2;
	cvta.to.global.u64 	%rd5, %rd1;
	mad.lo.s32 	%r29, %r12, %r3, %r20;
	mad.lo.s32 	%r30, %r29, %r11, %r1;
	mul.wide.s32 	%rd6, %r30, 4;
	add.s64 	%rd7, %rd4, %rd6;
	ld.global.u32 	%r31, [%rd7];
	st.shared.u32 	[%r5], %r31;
	add.s64 	%rd8, %rd5, %rd6;
	ld.global.f32 	%f1, [%rd8];
	st.shared.f32 	[%r4], %f1;
$L__BB0_2:
	bar.sync 	0;
	@%p6 bra 	$L__BB0_5;
	ld.shared.u32 	%r32, [%r5];
	setp.lt.s32 	%p8, %r32, 0;
	mul.lo.s32 	%r7, %r9, %r8;
	setp.ge.s32 	%p9, %r32, %r7;
	or.pred  	%p10, %p8, %p9;
	@%p10 bra 	$L__BB0_5;
	ld.shared.f32 	%f2, [%r4];
	mad.lo.s32 	%r33, %r7, %r3, %r32;
	cvta.to.global.u64 	%rd9, %rd3;
	mul.wide.s32 	%rd10, %r33, 4;
	add.s64 	%rd11, %rd9, %rd10;
	atom.global.add.f32 	%f3, [%rd11], %f2;
$L__BB0_5:
	ret;

}
	// .globl	maxpool_backward_warp_optimized
.visible .entry maxpool_backward_warp_optimized(
	.param .u64 .ptr .align 1 maxpool_backward_warp_optimized_param_0,
	.param .u64 .ptr .align 1 maxpool_backward_warp_optimized_param_1,
	.param .u64 .ptr .align 1 maxpool_backward_warp_optimized_param_2,
	.param .u32 maxpool_backward_warp_optimized_param_3,
	.param .u32 maxpool_backward_warp_optimized_param_4,
	.param .u32 maxpool_backward_warp_optimized_param_5,
	.param .u32 maxpool_backward_warp_optimized_param_6,
	.param .u32 maxpool_backward_warp_optimized_param_7
)
{
	.reg .pred 	%p<9>;
	.reg .b32 	%r<23>;
	.reg .b32 	%f<3>;
	.reg .b64 	%rd<12>;

	ld.param.u64 	%rd2, [maxpool_backward_warp_optimized_param_0];
	ld.param.u64 	%rd3, [maxpool_backward_warp_optimized_param_1];
	ld.param.u64 	%rd4, [maxpool_backward_warp_optimized_param_2];
	ld.param.u32 	%r6, [maxpool_backward_warp_optimized_param_3];
	ld.param.u32 	%r7, [maxpool_backward_warp_optimized_param_4];
	ld.param.u32 	%r10, [maxpool_backward_warp_optimized_param_5];
	ld.param.u32 	%r9, [maxpool_backward_warp_optimized_param_6];
	ld.param.u32 	%r11, [maxpool_backward_warp_optimized_param_7];
	mov.u32 	%r12, %ctaid.x;
	mov.u32 	%r13, %ntid.x;
	mov.u32 	%r14, %tid.x;
	mad.lo.s32 	%r1, %r12, %r13, %r14;
	mov.u32 	%r15, %ctaid.y;
	mov.u32 	%r16, %ntid.y;
	mov.u32 	%r17, %tid.y;
	mad.lo.s32 	%r18, %r15, %r16, %r17;
	mov.u32 	%r3, %ctaid.z;
	setp.ge.s32 	%p1, %r1, %r9;
	setp.ge.s32 	%p2, %r18, %r10;
	or.pred  	%p3, %p1, %p2;
	setp.ge.s32 	%p4, %r3, %r11;
	or.pred  	%p5, %p3, %p4;
	@%p5 bra 	$L__BB1_3;
	cvta.to.global.u64 	%rd5, %rd3;
	cvta.to.global.u64 	%rd6, %rd2;
	mad.lo.s32 	%r19, %r10, %r3, %r18;
	mad.lo.s32 	%r20, %r19, %r9, %r1;
	mul.wide.s32 	%rd7, %r20, 4;
	add.s64 	%rd8, %rd5, %rd7;
	ld.global.u32 	%r21, [%rd8];
	add.s64 	%rd1, %rd6, %rd7;
	setp.lt.s32 	%p6, %r21, 0;
	mul.lo.s32 	%r5, %r7, %r6;
	setp.ge.s32 	%p7, %r21, %r5;
	or.pred  	%p8, %p6, %p7;
	@%p8 bra 	$L__BB1_3;
	ld.global.f32 	%f1, [%rd1];
	mad.lo.s32 	%r22, %r5, %r3, %r21;
	cvta.to.global.u64 	%rd9, %rd4;
	mul.wide.s32 	%rd10, %r22, 4;
	add.s64 	%rd11, %rd9, %rd10;
	atom.global.add.f32 	%f2, [%rd11], %f1;
$L__BB1_3:
	ret;

}


// ===== COMPILED SASS (sm_100) =====

	.target	sm_100

	.elftype	@"ET_EXEC"


//--------------------- .note.nv.tkinfo           --------------------------
	.section	.note.nv.tkinfo,"",@"SHT_NOTE"
	.sectionflags	@"SHF_NOTE_NV_TKINFO"
	.tkinfo
        /*0018*/ 	.word	0x00000002
        /*0030*/ 	.string	""
        /*0030*/ 	.string	"ptxas"
        /*0030*/ 	.string	"Cuda compilation tools, release 13.0, V13.0.88"
        /*0030*/ 	.string	"Build cuda_13.0.r13.0/compiler.36424714_0"
        /*0030*/ 	.string	"-arch sm_100 -m 64 "



//--------------------- .note.nv.cuinfo           --------------------------
	.section	.note.nv.cuinfo,"",@"SHT_NOTE"
	.sectionflags	@"SHF_NOTE_NV_CUINFO"
        /*0018*/ 	.short	0x0002
        /*001a*/ 	.short	0x0064
        /*001c*/ 	.short	0x0082
	.zero		2


//--------------------- .nv.info                  --------------------------
	.section	.nv.info,"",@"SHT_CUDA_INFO"
	.align	4


	//----- nvinfo : EIATTR_REGCOUNT
	.align		4
        /*0000*/ 	.byte	0x04, 0x2f
        /*0002*/ 	.short	(.L_1 - .L_0)
	.align		4
.L_0:
        /*0004*/ 	.word	index@(maxpool_backward_optimized)
        /*0008*/ 	.word	0x0000000f


	//----- nvinfo : EIATTR_FRAME_SIZE
	.align		4
.L_1:
        /*000c*/ 	.byte	0x04, 0x11
        /*000e*/ 	.short	(.L_3 - .L_2)
	.align		4
.L_2:
        /*0010*/ 	.word	index@(maxpool_backward_optimized)
        /*0014*/ 	.word	0x00000000


	//----- nvinfo : EIATTR_REGCOUNT
	.align		4
.L_3:
        /*0018*/ 	.byte	0x04, 0x2f
        /*001a*/ 	.short	(.L_5 - .L_4)
	.align		4
.L_4:
        /*001c*/ 	.word	index@(maxpool_backward_warp_optimized)
        /*0020*/ 	.word	0x0000000c


	//----- nvinfo : EIATTR_FRAME_SIZE
	.align		4
.L_5:
        /*0024*/ 	.byte	0x04, 0x11
        /*0026*/ 	.short	(.L_7 - .L_6)
	.align		4
.L_6:
        /*0028*/ 	.word	index@(maxpool_backward_warp_optimized)
        /*002c*/ 	.word	0x00000000


	//----- nvinfo : EIATTR_MIN_STACK_SIZE
	.align		4
.L_7:
        /*0030*/ 	.byte	0x04, 0x12
        /*0032*/ 	.short	(.L_9 - .L_8)
	.align		4
.L_8:
        /*0034*/ 	.word	index@(maxpool_backward_warp_optimized)
        /*0038*/ 	.word	0x00000000


	//----- nvinfo : EIATTR_MIN_STACK_SIZE
	.align		4
.L_9:
        /*003c*/ 	.byte	0x04, 0x12
        /*003e*/ 	.short	(.L_11 - .L_10)
	.align		4
.L_10:
        /*0040*/ 	.word	index@(maxpool_backward_optimized)
        /*0044*/ 	.word	0x00000000
.L_11:


//--------------------- .nv.compat                --------------------------
	.section	.nv.compat,"",@"SHT_CUDA_COMPAT_INFO"
	.align	4
        /*0000*/ 	.byte	0x02, 0x09, 0x00, 0x00, 0x02, 0x02, 0x01, 0x00, 0x02, 0x05, 0x05, 0x00, 0x03, 0x07, 0x01, 0x01
        /*0010*/ 	.byte	0x02, 0x03, 0x00, 0x00, 0x02, 0x06, 0x01, 0x00, 0x04, 0x0b, 0x08, 0x00, 0x09, 0x00, 0x00, 0x00
        /*0020*/ 	.byte	0x00, 0x00, 0x00, 0x00


//--------------------- .nv.info.maxpool_backward_warp_optimized --------------------------
	.section	.nv.info.maxpool_backward_warp_optimized,"",@"SHT_CUDA_INFO"
	.sectionflags	@""
	.align	4


	//----- nvinfo : EIATTR_CUDA_API_VERSION
	.align		4
        /*0000*/ 	.byte	0x04, 0x37
        /*0002*/ 	.short	(.L_13 - .L_12)
.L_12:
        /*0004*/ 	.word	0x00000082


	//----- nvinfo : EIATTR_KPARAM_INFO
	.align		4
.L_13:
        /*0008*/ 	.byte	0x04, 0x17
        /*000a*/ 	.short	(.L_15 - .L_14)
.L_14:
        /*000c*/ 	.word	0x00000000
        /*0010*/ 	.short	0x0007
        /*0012*/ 	.short	0x0028
        /*0014*/ 	.byte	0x00, 0xf0, 0x11, 0x00


	//----- nvinfo : EIATTR_KPARAM_INFO
	.align		4
.L_15:
        /*0018*/ 	.byte	0x04, 0x17
        /*001a*/ 	.short	(.L_17 - .L_16)
.L_16:
        /*001c*/ 	.word	0x00000000
        /*0020*/ 	.short	0x0006
        /*0022*/ 	.short	0x0024
        /*0024*/ 	.byte	0x00, 0xf0, 0x11, 0x00


	//----- nvinfo : EIATTR_KPARAM_INFO
	.align		4
.L_17:
        /*0028*/ 	.byte	0x04, 0x17
        /*002a*/ 	.short	(.L_19 - .L_18)
.L_18:
        /*002c*/ 	.word	0x00000000
        /*0030*/ 	.short	0x0005
        /*0032*/ 	.short	0x0020
        /*0034*/ 	.byte	0x00, 0xf0, 0x11, 0x00


	//----- nvinfo : EIATTR_KPARAM_INFO
	.align		4
.L_19:
        /*0038*/ 	.byte	0x04, 0x17
        /*003a*/ 	.short	(.L_21 - .L_20)
.L_20:
        /*003c*/ 	.word	0x00000000
        /*0040*/ 	.short	0x0004
        /*0042*/ 	.short	0x001c
        /*0044*/ 	.byte	0x00, 0xf0, 0x11, 0x00


	//----- nvinfo : EIATTR_KPARAM_INFO
	.align		4
.L_21:
        /*0048*/ 	.byte	0x04, 0x17
        /*004a*/ 	.short	(.L_23 - .L_22)
.L_22:
        /*004c*/ 	.word	0x00000000
        /*0050*/ 	.short	0x0003
        /*0052*/ 	.short	0x0018
        /*0054*/ 	.byte	0x00, 0xf0, 0x11, 0x00


	//----- nvinfo : EIATTR_KPARAM_INFO
	.align		4
.L_23:
        /*0058*/ 	.byte	0x04, 0x17
        /*005a*/ 	.short	(.L_25 - .L_24)
.L_24:
        /*005c*/ 	.word	0x00000000
        /*0060*/ 	.short	0x0002
        /*0062*/ 	.short	0x0010
        /*0064*/ 	.byte	0x00, 0xf5, 0x21, 0x00


	//----- nvinfo : EIATTR_KPARAM_INFO
	.align		4
.L_25:
        /*0068*/ 	.byte	0x04, 0x17
        /*006a*/ 	.short	(.L_27 - .L_26)
.L_26:
        /*006c*/ 	.word	0x00000000
        /*0070*/ 	.short	0x0001
        /*0072*/ 	.short	0x0008
        /*0074*/ 	.byte	0x00, 0xf5, 0x21, 0x00


	//----- nvinfo : EIATTR_KPARAM_INFO
	.align		4
.L_27:
        /*0078*/ 	.byte	0x04, 0x17
        /*007a*/ 	.short	(.L_29 - .L_28)
.L_28:
        /*007c*/ 	.word	0x00000000
        /*0080*/ 	.short	0x0000
        /*0082*/ 	.short	0x0000
        /*0084*/ 	.byte	0x00, 0xf5, 0x21, 0x00


	//----- nvinfo : EIATTR_SPARSE_MMA_MASK
	.align		4
.L_29:
        /*0088*/ 	.byte	0x03, 0x50
        /*008a*/ 	.short	0x0000


	//----- nvinfo : EIATTR_MAXREG_COUNT
	.align		4
        /*008c*/ 	.byte	0x03, 0x1b
        /*008e*/ 	.short	0x00ff


	//----- nvinfo : EIATTR_MERCURY_ISA_VERSION
	.align		4
        /*0090*/ 	.byte	0x03, 0x5f
        /*0092*/ 	.short	0x0101


	//----- nvinfo : EIATTR_VRC_CTA_INIT_COUNT
	.align		4
        /*0094*/ 	.byte	0x02, 0x4a
	.zero		1
	.zero		1


	//----- nvinfo : EIATTR_EXIT_INSTR_OFFSETS
	.align		4
        /*0098*/ 	.byte	0x04, 0x1c
        /*009a*/ 	.short	(.L_31 - .L_30)


	//   ....[0]....
.L_30:
        /*009c*/ 	.word	0x000000f0


	//   ....[1]....
        /*00a0*/ 	.word	0x000001c0


	//   ....[2]....
        /*00a4*/ 	.word	0x00000220


	//----- nvinfo : EIATTR_CBANK_PARAM_SIZE
	.align		4
.L_31:
        /*00a8*/ 	.byte	0x03, 0x19
        /*00aa*/ 	.short	0x002c


	//----- nvinfo : EIATTR_PARAM_CBANK
	.align		4
        /*00ac*/ 	.byte	0x04, 0x0a
        /*00ae*/ 	.short	(.L_33 - .L_32)
	.align		4
.L_32:
        /*00b0*/ 	.word	index@(.nv.constant0.maxpool_backward_warp_optimized)
        /*00b4*/ 	.short	0x0380
        /*00b6*/ 	.short	0x002c


	//----- nvinfo : EIATTR_SW_WAR
	.align		4
.L_33:
        /*00b8*/ 	.byte	0x04, 0x36
        /*00ba*/ 	.short	(.L_35 - .L_34)
.L_34:
        /*00bc*/ 	.word	0x00000008
.L_35:


//--------------------- .nv.info.maxpool_backward_optimized --------------------------
	.section	.nv.info.maxpool_backward_optimized,"",@"SHT_CUDA_INFO"
	.sectionflags	@""
	.align	4


	//----- nvinfo : EIATTR_CUDA_API_VERSION
	.align		4
        /*0000*/ 	.byte	0x04, 0x37
        /*0002*/ 	.short	(.L_37 - .L_36)
.L_36:
        /*0004*/ 	.word	0x00000082


	//----- nvinfo : EIATTR_KPARAM_INFO
	.align		4
.L_37:
        /*0008*/ 	.byte	0x04, 0x17
        /*000a*/ 	.short	(.L_39 - .L_38)
.L_38:
        /*000c*/ 	.word	0x00000000
        /*0010*/ 	.short	0x0007
        /*0012*/ 	.short	0x0028
        /*0014*/ 	.byte	0x00, 0xf0, 0x11, 0x00


	//----- nvinfo : EIATTR_KPARAM_INFO
	.align		4
.L_39:
        /*0018*/ 	.byte	0x04, 0x17
        /*001a*/ 	.short	(.L_41 - .L_40)
.L_40:
        /*001c*/ 	.word	0x00000000
        /*0020*/ 	.short	0x0006
        /*0022*/ 	.short	0x0024
        /*0024*/ 	.byte	0x00, 0xf0, 0x11, 0x00


	//----- nvinfo : EIATTR_KPARAM_INFO
	.align		4
.L_41:
        /*0028*/ 	.byte	0x04, 0x17
        /*002a*/ 	.short	(.L_43 - .L_42)
.L_42:
        /*002c*/ 	.word	0x00000000
        /*0030*/ 	.short	0x0005
        /*0032*/ 	.short	0x0020
        /*0034*/ 	.byte	0x00, 0xf0, 0x11, 0x00


	//----- nvinfo : EIATTR_KPARAM_INFO
	.align		4
.L_43:
        /*0038*/ 	.byte	0x04, 0x17
        /*003a*/ 	.short	(.L_45 - .L_44)
.L_44:
        /*003c*/ 	.word	0x00000000
        /*0040*/ 	.short	0x0004
        /*0042*/ 	.short	0x001c
        /*0044*/ 	.byte	0x00, 0xf0, 0x11, 0x00


	//----- nvinfo : EIATTR_KPARAM_INFO
	.align		4
.L_45:
        /*0048*/ 	.byte	0x04, 0x17
        /*004a*/ 	.short	(.L_47 - .L_46)
.L_46:
        /*004c*/ 	.word	0x00000000
        /*0050*/ 	.short	0x0003
        /*0052*/ 	.short	0x0018
        /*0054*/ 	.byte	0x00, 0xf0, 0x11, 0x00


	//----- nvinfo : EIATTR_KPARAM_INFO
	.align		4
.L_47:
        /*0058*/ 	.byte	0x04, 0x17
        /*005a*/ 	.short	(.L_49 - .L_48)
.L_48:
        /*005c*/ 	.word	0x00000000
        /*0060*/ 	.short	0x0002
        /*0062*/ 	.short	0x0010
        /*0064*/ 	.byte	0x00, 0xf5, 0x21, 0x00


	//----- nvinfo : EIATTR_KPARAM_INFO
	.align		4
.L_49:
        /*0068*/ 	.byte	0x04, 0x17
        /*006a*/ 	.short	(.L_51 - .L_50)
.L_50:
        /*006c*/ 	.word	0x00000000
        /*0070*/ 	.short	0x0001
        /*0072*/ 	.short	0x0008
        /*0074*/ 	.byte	0x00, 0xf5, 0x21, 0x00


	//----- nvinfo : EIATTR_KPARAM_INFO
	.align		4
.L_51:
        /*0078*/ 	.byte	0x04, 0x17
        /*007a*/ 	.short	(.L_53 - .L_52)
.L_52:
        /*007c*/ 	.word	0x00000000
        /*0080*/ 	.short	0x0000
        /*0082*/ 	.short	0x0000
        /*0084*/ 	.byte	0x00, 0xf5, 0x21, 0x00


	//----- nvinfo : EIATTR_SPARSE_MMA_MASK
	.align		4
.L_53:
        /*0088*/ 	.byte	0x03, 0x50
        /*008a*/ 	.short	0x0000


	//----- nvinfo : EIATTR_MAXREG_COUNT
	.align		4
        /*008c*/ 	.byte	0x03, 0x1b
        /*008e*/ 	.short	0x00ff


	//----- nvinfo : EIATTR_NUM_BARRIERS
	.align		4
        /*0090*/ 	.byte	0x02, 0x4c
        /*0092*/ 	.byte	0x01
	.zero		1


	//----- nvinfo : EIATTR_MERCURY_ISA_VERSION
	.align		4
        /*0094*/ 	.byte	0x03, 0x5f
        /*0096*/ 	.short	0x0101


	//----- nvinfo : EIATTR_VRC_CTA_INIT_COUNT
	.align		4
        /*0098*/ 	.byte	0x02, 0x4a
	.zero		1
	.zero		1


	//----- nvinfo : EIATTR_EXIT_INSTR_OFFSETS
	.align		4
        /*009c*/ 	.byte	0x04, 0x1c
        /*009e*/ 	.short	(.L_55 - .L_54)


	//   ....[0]....
.L_54:
        /*00a0*/ 	.word	0x00000290


	//   ....[1]....
        /*00a4*/ 	.word	0x000002f0


	//   ....[2]....
        /*00a8*/ 	.word	0x00000350


	//----- nvinfo : EIATTR_CRS_STACK_SIZE
	.align		4
.L_55:
        /*00ac*/ 	.byte	0x04, 0x1e
        /*00ae*/ 	.short	(.L_57 - .L_56)
.L_56:
        /*00b0*/ 	.word	0x00000000


	//----- nvinfo : EIATTR_CBANK_PARAM_SIZE
	.align		4
.L_57:
        /*00b4*/ 	.byte	0x03, 0x19
        /*00b6*/ 	.short	0x002c


	//----- nvinfo : EIATTR_PARAM_CBANK
	.align		4
        /*00b8*/ 	.byte	0x04, 0x0a
        /*00ba*/ 	.short	(.L_59 - .L_58)
	.align		4
.L_58:
        /*00bc*/ 	.word	index@(.nv.constant0.maxpool_backward_optimized)
        /*00c0*/ 	.short	0x0380
        /*00c2*/ 	.short	0x002c


	//----- nvinfo : EIATTR_SW_WAR
	.align		4
.L_59:
        /*00c4*/ 	.byte	0x04, 0x36
        /*00c6*/ 	.short	(.L_61 - .L_60)
.L_60:
        /*00c8*/ 	.word	0x00000008
.L_61:


//--------------------- .nv.callgraph             --------------------------
	.section	.nv.callgraph,"",@"SHT_CUDA_CALLGRAPH"
	.align	4
	.sectionentsize	8
	.align		4
        /*0000*/ 	.word	0x00000000
	.align		4
        /*0004*/ 	.word	0xffffffff
	.align		4
        /*0008*/ 	.word	0x00000000
	.align		4
        /*000c*/ 	.word	0xfffffffe
	.align		4
        /*0010*/ 	.word	0x00000000
	.align		4
        /*0014*/ 	.word	0xfffffffd
	.align		4
        /*0018*/ 	.word	0x00000000
	.align		4
        /*001c*/ 	.word	0xfffffffc


//--------------------- .text.maxpool_backward_warp_optimized --------------------------
	.section	.text.maxpool_backward_warp_optimized,"ax",@progbits
	.align	128
        .global         maxpool_backward_warp_optimized
        .type           maxpool_backward_warp_optimized,@function
        .size           maxpool_backward_warp_optimized,(.L_x_4 - maxpool_backward_warp_optimized)
        .other          maxpool_backward_warp_optimized,@"STO_CUDA_ENTRY STV_DEFAULT"
maxpool_backward_warp_optimized:
.text.maxpool_backward_warp_optimized:
[----:B------:R-:W-:Y:S01]  /*0000*/  LDC R1, c[0x0][0x37c] ;  /* 0x0000df00ff017b82 */ /* 0x000fe20000000800 */
[----:B------:R-:W0:Y:S07]  /*0010*/  S2R R2, SR_TID.Y ;  /* 0x0000000000027919 */ /* 0x000e2e0000002200 */
[----:B------:R-:W1:Y:S01]  /*0020*/  LDC R0, c[0x0][0x360] ;  /* 0x0000d800ff007b82 */ /* 0x000e620000000800 */
[----:B------:R-:W1:Y:S07]  /*0030*/  S2R R3, SR_TID.X ;  /* 0x0000000000037919 */ /* 0x000e6e0000002100 */
[----:B------:R-:W0:Y:S08]  /*0040*/  S2UR UR5, SR_CTAID.Y ;  /* 0x00000000000579c3 */ /* 0x000e300000002600 */
[----:B------:R-:W0:Y:S08]  /*0050*/  LDC R5, c[0x0][0x364] ;  /* 0x0000d900ff057b82 */ /* 0x000e300000000800 */
[----:B------:R-:W1:Y:S08]  /*0060*/  S2UR UR4, SR_CTAID.X ;  /* 0x00000000000479c3 */ /* 0x000e700000002500 */
[----:B------:R-:W2:Y:S08]  /*0070*/  LDC.64 R6, c[0x0][0x3a0] ;  /* 0x0000e800ff067b82 */ /* 0x000eb00000000a00 */
[----:B------:R-:W3:Y:S01]  /*0080*/  S2UR UR6, SR_CTAID.Z ;  /* 0x00000000000679c3 */ /* 0x000ee20000002700 */
[----:B0-----:R-:W-:-:S07]  /*0090*/  IMAD R5, R5, UR5, R2 ;  /* 0x0000000505057c24 */ /* 0x001fce000f8e0202 */
[----:B------:R-:W3:Y:S01]  /*00a0*/  LDC R4, c[0x0][0x3a8] ;  /* 0x0000ea00ff047b82 */ /* 0x000ee20000000800 */
[----:B-1----:R-:W-:Y:S01]  /*00b0*/  IMAD R0, R0, UR4, R3 ;  /* 0x0000000400007c24 */ /* 0x002fe2000f8e0203 */
[----:B--2---:R-:W-:-:S04]  /*00c0*/  ISETP.GE.AND P0, PT, R5, R6, PT ;  /* 0x000000060500720c */ /* 0x004fc80003f06270 */
[----:B------:R-:W-:-:S04]  /*00d0*/  ISETP.GE.OR P0, PT, R0, R7, P0 ;  /* 0x000000070000720c */ /* 0x000fc80000706670 */
[----:B---3--:R-:W-:-:S13]  /*00e0*/  ISETP.LE.OR P0, PT, R4, UR6, P0 ;  /* 0x0000000604007c0c */ /* 0x008fda0008703670 */
[----:B------:R-:W-:Y:S05]  /*00f0*/  @P0 EXIT ;  /* 0x000000000000094d */ /* 0x000fea0003800000 */
[----:B------:R-:W0:Y:S01]  /*0100*/  LDC.64 R2, c[0x0][0x388] ;  /* 0x0000e200ff027b82 */ /* 0x000e220000000a00 */
[----:B------:R-:W1:Y:S01]  /*0110*/  LDCU.64 UR4, c[0x0][0x358] ;  /* 0x00006b00ff0477ac */ /* 0x000e620008000a00 */
[----:B------:R-:W-:-:S04]  /*0120*/  IMAD R5, R6, UR6, R5 ;  /* 0x0000000606057c24 */ /* 0x000fc8000f8e0205 */
[----:B------:R-:W-:Y:S02]  /*0130*/  IMAD R7, R5, R7, R0 ;  /* 0x0000000705077224 */ /* 0x000fe400078e0200 */
[----:B------:R-:W2:Y:S08]  /*0140*/  LDC.64 R8, c[0x0][0x398] ;  /* 0x0000e600ff087b82 */ /* 0x000eb00000000a00 */
[----:B------:R-:W3:Y:S01]  /*0150*/  LDC.64 R4, c[0x0][0x380] ;  /* 0x0000e000ff047b82 */ /* 0x000ee20000000a00 */
[----:B0-----:R-:W-:-:S05]  /*0160*/  IMAD.WIDE R2, R7, 0x4, R2 ;  /* 0x0000000407027825 */ /* 0x001fca00078e0202 */
[----:B-1----:R-:W4:Y:S01]  /*0170*/  LDG.E R0, desc[UR4][R2.64] ;  /* 0x0000000402007981 */ /* 0x002f22000c1e1900 */
[----:B--2---:R-:W-:Y:S02]  /*0180*/  IMAD R9, R9, R8, RZ ;  /* 0x0000000809097224 */ /* 0x004fe400078e02ff */
[----:B---3--:R-:W-:-:S03]  /*0190*/  IMAD.WIDE R4, R7, 0x4, R4 ;  /* 0x0000000407047825 */ /* 0x008fc600078e0204 */
[----:B----4-:R-:W-:-:S04]  /*01a0*/  ISETP.GE.AND P0, PT, R0, R9, PT ;  /* 0x000000090000720c */ /* 0x010fc80003f06270 */
[----:B------:R-:W-:-:S13]  /*01b0*/  ISETP.LT.OR P0, PT, R0, RZ, P0 ;  /* 0x000000ff0000720c */ /* 0x000fda0000701670 */
[----:B------:R-:W-:Y:S05]  /*01c0*/  @P0 EXIT ;  /* 0x000000000000094d */ /* 0x000fea0003800000 */
[----:B------:R-:W2:Y:S01]  /*01d0*/  LDG.E R5, desc[UR4][R4.64] ;  /* 0x0000000404057981 */ /* 0x000ea2000c1e1900 */
[----:B------:R-:W0:Y:S01]  /*01e0*/  LDC.64 R2, c[0x0][0x390] ;  /* 0x0000e400ff027b82 */ /* 0x000e220000000a00 */
[----:B------:R-:W-:-:S04]  /*01f0*/  IMAD R9, R9, UR6, R0 ;  /* 0x0000000609097c24 */ /* 0x000fc8000f8e0200 */
[----:B0-----:R-:W-:-:S05]  /*0200*/  IMAD.WIDE R2, R9, 0x4, R2 ;  /* 0x0000000409027825 */ /* 0x001fca00078e0202 */
[----:B--2---:R-:W-:Y:S01]  /*0210*/  REDG.E.ADD.F32.FTZ.RN.STRONG.GPU desc[UR4][R2.64], R5 ;  /* 0x00000005020079a6 */ /* 0x004fe2000c12f304 */
[----:B------:R-:W-:Y:S05]  /*0220*/  EXIT ;  /* 0x000000000000794d */ /* 0x000fea0003800000 */
.L_x_0:
[----:B------:R-:W-:-:S00]  /*0230*/  BRA `(.L_x_0) ;  /* 0xfffffffc00fc7947 */ /* 0x000fc0000383ffff */
[----:B------:R-:W-:-:S00]  /*0240*/  NOP ;  /* 0x0000000000007918 */ /* 0x000fc00000000000 */
        /* <DEDUP_REMOVED lines=11> */
.L_x_4:


//--------------------- .text.maxpool_backward_optimized --------------------------
	.section	.text.maxpool_backward_optimized,"ax",@progbits
	.align	128
        .global         maxpool_backward_optimized
        .type           maxpool_backward_optimized,@function
        .size           maxpool_backward_optimized,(.L_x_5 - maxpool_backward_optimized)
        .other          maxpool_backward_optimized,@"STO_CUDA_ENTRY STV_DEFAULT"
maxpool_backward_optimized:
.text.maxpool_backward_optimized:
[----:B------:R-:W-:Y:S01]  /*0000*/  LDC R1, c[0x0][0x37c] ;  /* 0x0000df00ff017b82 */ /* 0x000fe20000000800 */
[----:B------:R-:W0:Y:S07]  /*0010*/  S2R R7, SR_TID.Y ;  /* 0x0000000000077919 */ /* 0x000e2e0000002200 */
[----:B------:R-:W1:Y:S01]  /*0020*/  LDC.64 R2, c[0x0][0x3a0] ;  /* 0x0000e800ff027b82 */ /* 0x000e620000000a00 */
[----:B------:R-:W-:Y:S01]  /*0030*/  MOV R0, 0x400 ;  /* 0x0000040000007802 */ /* 0x000fe20000000f00 */
[----:B------:R-:W2:Y:S01]  /*0040*/  LDCU.64 UR4, c[0x0][0x358] ;  /* 0x00006b00ff0477ac */ /* 0x000ea20008000a00 */
[----:B------:R-:W0:Y:S01]  /*0050*/  S2R R4, SR_CTAID.Y ;  /* 0x0000000000047919 */ /* 0x000e220000002600 */
[----:B------:R-:W-:Y:S01]  /*0060*/  BSSY.RECONVERGENT B0, `(.L_x_1) ;  /* 0x0000021000007945 */ /* 0x000fe20003800200 */
[----:B------:R-:W-:Y:S01]  /*0070*/  IADD3 R5, PT, PT, R0, 0x1080, RZ ;  /* 0x0000108000057810 */ /* 0x000fe20007ffe0ff */
[----:B------:R-:W3:Y:S02]  /*0080*/  S2R R6, SR_CgaCtaId ;  /* 0x0000000000067919 */ /* 0x000ee40000008800 */
[----:B------:R-:W4:Y:S01]  /*0090*/  S2UR UR6, SR_CTAID.Z ;  /* 0x00000000000679c3 */ /* 0x000f220000002700 */
[----:B------:R-:W5:Y:S01]  /*00a0*/  S2R R10, SR_TID.X ;  /* 0x00000000000a7919 */ /* 0x000f620000002100 */
[----:B------:R-:W5:Y:S06]  /*00b0*/  S2R R11, SR_CTAID.X ;  /* 0x00000000000b7919 */ /* 0x000f6c0000002500 */
[----:B------:R-:W4:Y:S01]  /*00c0*/  LDC R12, c[0x0][0x3a8] ;  /* 0x0000ea00ff0c7b82 */ /* 0x000f220000000800 */
[----:B0-----:R-:W-:-:S02]  /*00d0*/  LEA R9, R4, R7, 0x5 ;  /* 0x0000000704097211 */ /* 0x001fc400078e28ff */
[C---:B---3--:R-:W-:Y:S02]  /*00e0*/  LEA R4, R6.reuse, R0, 0x18 ;  /* 0x0000000006047211 */ /* 0x048fe400078ec0ff */
[----:B-1----:R-:W-:Y:S02]  /*00f0*/  ISETP.GE.AND P0, PT, R9, R2, PT ;  /* 0x000000020900720c */ /* 0x002fe40003f06270 */
[----:B------:R-:W-:Y:S01]  /*0100*/  LEA R5, R6, R5, 0x18 ;  /* 0x0000000506057211 */ /* 0x000fe200078ec0ff */
[----:B------:R-:W-:Y:S01]  /*0110*/  IMAD R4, R7, 0x84, R4 ;  /* 0x0000008407047824 */ /* 0x000fe200078e0204 */
[----:B-----5:R-:W-:-:S03]  /*0120*/  LEA R0, R11, R10, 0x5 ;  /* 0x0000000a0b007211 */ /* 0x020fc600078e28ff */
[----:B------:R-:W-:Y:S02]  /*0130*/  IMAD R5, R7, 0x84, R5 ;  /* 0x0000008407057824 */ /* 0x000fe400078e0205 */
[----:B------:R-:W-:Y:S01]  /*0140*/  IMAD R8, R10, 0x4, R4 ;  /* 0x000000040a087824 */ /* 0x000fe200078e0204 */
[----:B------:R-:W-:Y:S02]  /*0150*/  ISETP.LT.AND P0, PT, R0, R3, !P0 ;  /* 0x000000030000720c */ /* 0x000fe40004701270 */
[----:B------:R-:W-:Y:S01]  /*0160*/  LEA R10, R10, R5, 0x2 ;  /* 0x000000050a0a7211 */ /* 0x000fe200078e10ff */
[----:B------:R-:W-:Y:S01]  /*0170*/  IMAD.MOV.U32 R5, RZ, RZ, -0x1 ;  /* 0xffffffffff057424 */ /* 0x000fe200078e00ff */
[----:B----4-:R-:W-:Y:S01]  /*0180*/  ISETP.GT.AND P0, PT, R12, UR6, P0 ;  /* 0x000000060c007c0c */ /* 0x010fe20008704270 */
[----:B------:R0:W-:Y:S04]  /*0190*/  STS [R8], RZ ;  /* 0x000000ff08007388 */ /* 0x0001e80000000800 */
[----:B------:R0:W-:Y:S01]  /*01a0*/  STS [R10], R5 ;  /* 0x000000050a007388 */ /* 0x0001e20000000800 */
[----:B------:R-:W-:Y:S07]  /*01b0*/  BAR.SYNC.DEFER_BLOCKING 0x0 ;  /* 0x0000000000007b1d */ /* 0x000fee0000010000 */
[----:B--2---:R-:W-:Y:S05]  /*01c0*/  @!P0 BRA `(.L_x_2) ;  /* 0x0000000000288947 */ /* 0x004fea0003800000 */
[----:B0-----:R-:W0:Y:S01]  /*01d0*/  LDC.64 R4, c[0x0][0x388] ;  /* 0x0000e200ff047b82 */ /* 0x001e220000000a00 */
[----:B------:R-:W-:-:S04]  /*01e0*/  IMAD R2, R2, UR6, R9 ;  /* 0x0000000602027c24 */ /* 0x000fc8000f8e0209 */
[----:B------:R-:W-:-:S03]  /*01f0*/  IMAD R9, R2, R3, R0 ;  /* 0x0000000302097224 */ /* 0x000fc600078e0200 */
[----:B------:R-:W1:Y:S01]  /*0200*/  LDC.64 R6, c[0x0][0x380] ;  /* 0x0000e000ff067b82 */ /* 0x000e620000000a00 */
[----:B0-----:R-:W-:-:S06]  /*0210*/  IMAD.WIDE R2, R9, 0x4, R4 ;  /* 0x0000000409027825 */ /* 0x001fcc00078e0204 */
[----:B------:R-:W2:Y:S01]  /*0220*/  LDG.E R3, desc[UR4][R2.64] ;  /* 0x0000000402037981 */ /* 0x000ea2000c1e1900 */
[----:B-1----:R-:W-:-:S06]  /*0230*/  IMAD.WIDE R4, R9, 0x4, R6 ;  /* 0x0000000409047825 */ /* 0x002fcc00078e0206 */
[----:B------:R-:W3:Y:S04]  /*0240*/  LDG.E R5, desc[UR4][R4.64] ;  /* 0x0000000404057981 */ /* 0x000ee8000c1e1900 */
[----:B--2---:R1:W-:Y:S04]  /*0250*/  STS [R10], R3 ;  /* 0x000000030a007388 */ /* 0x0043e80000000800 */
[----:B---3--:R1:W-:Y:S02]  /*0260*/  STS [R8], R5 ;  /* 0x0000000508007388 */ /* 0x0083e40000000800 */
.L_x_2:
[----:B------:R-:W-:Y:S05]  /*0270*/  BSYNC.RECONVERGENT B0 ;  /* 0x0000000000007941 */ /* 0x000fea0003800200 */
.L_x_1:
[----:B------:R-:W-:Y:S06]  /*0280*/  BAR.SYNC.DEFER_BLOCKING 0x0 ;  /* 0x0000000000007b1d */ /* 0x000fec0000010000 */
[----:B------:R-:W-:Y:S05]  /*0290*/  @!P0 EXIT ;  /* 0x000000000000894d */ /* 0x000fea0003800000 */
[----:B01----:R-:W0:Y:S01]  /*02a0*/  LDS R10, [R10] ;  /* 0x000000000a0a7984 */ /* 0x003e220000000800 */
[----:B------:R-:W1:Y:S02]  /*02b0*/  LDC.64 R4, c[0x0][0x398] ;  /* 0x0000e600ff047b82 */ /* 0x000e640000000a00 */
[----:B-1----:R-:W-:-:S05]  /*02c0*/  IMAD R5, R5, R4, RZ ;  /* 0x0000000405057224 */ /* 0x002fca00078e02ff */
[----:B0-----:R-:W-:-:S04]  /*02d0*/  ISETP.GE.AND P0, PT, R10, R5, PT ;  /* 0x000000050a00720c */ /* 0x001fc80003f06270 */
[----:B------:R-:W-:-:S13]  /*02e0*/  ISETP.LT.OR P0, PT, R10, RZ, P0 ;  /* 0x000000ff0a00720c */ /* 0x000fda0000701670 */
[----:B------:R-:W-:Y:S05]  /*02f0*/  @P0 EXIT ;  /* 0x000000000000094d */ /* 0x000fea0003800000 */
[----:B------:R-:W0:Y:S01]  /*0300*/  LDS R7, [R8] ;  /* 0x0000000008077984 */ /* 0x000e220000000800 */
[----:B------:R-:W1:Y:S01]  /*0310*/  LDC.64 R2, c[0x0][0x390] ;  /* 0x0000e400ff027b82 */ /* 0x000e620000000a00 */
[----:B------:R-:W-:-:S04]  /*0320*/  IMAD R5, R5, UR6, R10 ;  /* 0x0000000605057c24 */ /* 0x000fc8000f8e020a */
[----:B-1----:R-:W-:-:S05]  /*0330*/  IMAD.WIDE R2, R5, 0x4, R2 ;  /* 0x0000000405027825 */ /* 0x002fca00078e0202 */
[----:B0-----:R-:W-:Y:S01]  /*0340*/  REDG.E.ADD.F32.FTZ.RN.STRONG.GPU desc[UR4][R2.64], R7 ;  /* 0x00000007020079a6 */ /* 0x001fe2000c12f304 */
[----:B------:R-:W-:Y:S05]  /*0350*/  EXIT ;  /* 0x000000000000794d */ /* 0x000fea0003800000 */
.L_x_3:
        /* <DEDUP_REMOVED lines=10> */
.L_x_5:


//--------------------- .nv.shared.reserved.0     --------------------------
	.section	.nv.shared.reserved.0,"aw",@nobits
	.weak		__nv_reservedSMEM_offset_0_alias
	.size		__nv_reservedSMEM_offset_0_alias, 0, 64
	.other		__nv_reservedSMEM_offset_0_alias,@"STO_CUDA_RESERVED_SHARED STV_DEFAULT"
__nv_reservedSMEM_offset_0_alias:
	.zero		0
	.zero		64


//--------------------- .nv.shared.maxpool_backward_optimized --------------------------
	.section	.nv.shared.maxpool_backward_optimized,"aw",@nobits
	.sectionflags	@""
	.align	4
.nv.shared.maxpool_backward_optimized:
	.zero		9472


//--------------------- .nv.constant0.maxpool_backward_warp_optimized --------------------------
	.section	.nv.constant0.maxpool_backward_warp_optimized,"a",@progbits
	.sectionflags	@""
	.align	4
.nv.constant0.maxpool_backward_warp_optimized:
	.zero		940


//--------------------- .nv.constant0.maxpool_backward_optimized --------------------------
	.section	.nv.constant0.maxpool_backward_optimized,"a",@progbits
	.sectionflags	@""
	.align	4
.nv.constant0.maxpool_backward_optimized:
	.zero		940


//--------------------- SYMBOLS --------------------------

	.type		.nv.reservedSmem.offset0,@object
	.size		.nv.reservedSmem.offset0,0x4
	.type		.nv.reservedSmem.cap,@object
	.size		.nv.reservedSmem.cap,0x4
